//
// Generated by NVIDIA NVVM Compiler
//
// Compiler Build ID: CL-36424714
// Cuda compilation tools, release 13.0, V13.0.88
// Based on NVVM 20.0.0
//

.version 9.0
.target sm_100
.address_size 64

	// .globl	_Z13MatrixMulFuncPiS_S_

.visible .entry _Z13MatrixMulFuncPiS_S_(
	.param .u64 .ptr .align 1 _Z13MatrixMulFuncPiS_S__param_0,
	.param .u64 .ptr .align 1 _Z13MatrixMulFuncPiS_S__param_1,
	.param .u64 .ptr .align 1 _Z13MatrixMulFuncPiS_S__param_2
)
{
	.reg .b32 	%r<16>;
	.reg .b64 	%rd<13>;

	ld.param.u64 	%rd1, [_Z13MatrixMulFuncPiS_S__param_0];
	ld.param.u64 	%rd2, [_Z13MatrixMulFuncPiS_S__param_1];
	ld.param.u64 	%rd3, [_Z13MatrixMulFuncPiS_S__param_2];
	cvta.to.global.u64 	%rd4, %rd3;
	mov.u32 	%r1, %ctaid.x;
	mov.u32 	%r2, %ctaid.y;
	shl.b32 	%r3, %r2, 1;
	add.s32 	%r4, %r3, %r1;
	mul.wide.u32 	%rd5, %r4, 4;
	add.s64 	%rd6, %rd4, %rd5;
	mov.b32 	%r5, 0;
	st.global.u32 	[%rd6], %r5;
	mul.lo.s32 	%r6, %r2, 3;
	cvta.to.global.u64 	%rd7, %rd1;
	cvta.to.global.u64 	%rd8, %rd2;
	mul.wide.u32 	%rd9, %r6, 4;
	add.s64 	%rd10, %rd7, %rd9;
	ld.global.u32 	%r7, [%rd10];
	mul.wide.u32 	%rd11, %r1, 4;
	add.s64 	%rd12, %rd8, %rd11;
	ld.global.u32 	%r8, [%rd12];
	mul.lo.s32 	%r9, %r8, %r7;
	st.global.u32 	[%rd6], %r9;
	ld.global.u32 	%r10, [%rd10+4];
	ld.global.u32 	%r11, [%rd12+8];
	mad.lo.s32 	%r12, %r11, %r10, %r9;
	st.global.u32 	[%rd6], %r12;
	ld.global.u32 	%r13, [%rd10+8];
	ld.global.u32 	%r14, [%rd12+16];
	mad.lo.s32 	%r15, %r14, %r13, %r12;
	st.global.u32 	[%rd6], %r15;
	ret;

}


// ===== COMPILED SASS (sm_100) =====

	.target	sm_100

	.elftype	@"ET_EXEC"


//--------------------- .note.nv.tkinfo           --------------------------
	.section	.note.nv.tkinfo,"",@"SHT_NOTE"
	.sectionflags	@"SHF_NOTE_NV_TKINFO"
	.tkinfo
        /*0018*/ 	.word	0x00000002
        /*0030*/ 	.string	""
        /*0030*/ 	.string	"ptxas"
        /*0030*/ 	.string	"Cuda compilation tools, release 13.0, V13.0.88"
        /*0030*/ 	.string	"Build cuda_13.0.r13.0/compiler.36424714_0"
        /*0030*/ 	.string	"-arch sm_100 -m 64 "



//--------------------- .note.nv.cuinfo           --------------------------
	.section	.note.nv.cuinfo,"",@"SHT_NOTE"
	.sectionflags	@"SHF_NOTE_NV_CUINFO"
        /*0018*/ 	.short	0x0002
        /*001a*/ 	.short	0x0064
        /*001c*/ 	.short	0x0082
	.zero		2


//--------------------- .nv.info                  --------------------------
	.section	.nv.info,"",@"SHT_CUDA_INFO"
	.align	4


	//----- nvinfo : EIATTR_REGCOUNT
	.align		4
        /*0000*/ 	.byte	0x04, 0x2f
        /*0002*/ 	.short	(.L_1 - .L_0)
	.align		4
.L_0:
        /*0004*/ 	.word	index@(_Z13MatrixMulFuncPiS_S_)
        /*0008*/ 	.word	0x00000010


	//----- nvinfo : EIATTR_FRAME_SIZE
	.align		4
.L_1:
        /*000c*/ 	.byte	0x04, 0x11
        /*000e*/ 	.short	(.L_3 - .L_2)
	.align		4
.L_2:
        /*0010*/ 	.word	index@(_Z13MatrixMulFuncPiS_S_)
        /*0014*/ 	.word	0x00000000


	//----- nvinfo : EIATTR_MIN_STACK_SIZE
	.align		4
.L_3:
        /*0018*/ 	.byte	0x04, 0x12
        /*001a*/ 	.short	(.L_5 - .L_4)
	.align		4
.L_4:
        /*001c*/ 	.word	index@(_Z13MatrixMulFuncPiS_S_)
        /*0020*/ 	.word	0x00000000
.L_5:


//--------------------- .nv.compat                --------------------------
	.section	.nv.compat,"",@"SHT_CUDA_COMPAT_INFO"
	.align	4
        /*0000*/ 	.byte	0x02, 0x09, 0x00, 0x00, 0x02, 0x02, 0x01, 0x00, 0x02, 0x05, 0x05, 0x00, 0x03, 0x07, 0x01, 0x01
        /*0010*/ 	.byte	0x02, 0x03, 0x00, 0x00, 0x02, 0x06, 0x01, 0x00, 0x04, 0x0b, 0x08, 0x00, 0x09, 0x00, 0x00, 0x00
        /*0020*/ 	.byte	0x00, 0x00, 0x00, 0x00


//--------------------- .nv.info._Z13MatrixMulFuncPiS_S_ --------------------------
	.section	.nv.info._Z13MatrixMulFuncPiS_S_,"",@"SHT_CUDA_INFO"
	.sectionflags	@""
	.align	4


	//----- nvinfo : EIATTR_CUDA_API_VERSION
	.align		4
        /*0000*/ 	.byte	0x04, 0x37
        /*0002*/ 	.short	(.L_7 - .L_6)
.L_6:
        /*0004*/ 	.word	0x00000082


	//----- nvinfo : EIATTR_KPARAM_INFO
	.align		4
.L_7:
        /*0008*/ 	.byte	0x04, 0x17
        /*000a*/ 	.short	(.L_9 - .L_8)
.L_8:
        /*000c*/ 	.word	0x00000000
        /*0010*/ 	.short	0x0002
        /*0012*/ 	.short	0x0010
        /*0014*/ 	.byte	0x00, 0xf5, 0x21, 0x00


	//----- nvinfo : EIATTR_KPARAM_INFO
	.align		4
.L_9:
        /*0018*/ 	.byte	0x04, 0x17
        /*001a*/ 	.short	(.L_11 - .L_10)
.L_10:
        /*001c*/ 	.word	0x00000000
        /*0020*/ 	.short	0x0001
        /*0022*/ 	.short	0x0008
        /*0024*/ 	.byte	0x00, 0xf5, 0x21, 0x00


	//----- nvinfo : EIATTR_KPARAM_INFO
	.align		4
.L_11:
        /*0028*/ 	.byte	0x04, 0x17
        /*002a*/ 	.short	(.L_13 - .L_12)
.L_12:
        /*002c*/ 	.word	0x00000000
        /*0030*/ 	.short	0x0000
        /*0032*/ 	.short	0x0000
        /*0034*/ 	.byte	0x00, 0xf5, 0x21, 0x00


	//----- nvinfo : EIATTR_SPARSE_MMA_MASK
	.align		4
.L_13:
        /*0038*/ 	.byte	0x03, 0x50
        /*003a*/ 	.short	0x0000


	//----- nvinfo : EIATTR_MAXREG_COUNT
	.align		4
        /*003c*/ 	.byte	0x03, 0x1b
        /*003e*/ 	.short	0x00ff


	//----- nvinfo : EIATTR_MERCURY_ISA_VERSION
	.align		4
        /*0040*/ 	.byte	0x03, 0x5f
        /*0042*/ 	.short	0x0101


	//----- nvinfo : EIATTR_VRC_CTA_INIT_COUNT
	.align		4
        /*0044*/ 	.byte	0x02, 0x4a
	.zero		1
	.zero		1


	//----- nvinfo : EIATTR_EXIT_INSTR_OFFSETS
	.align		4
        /*0048*/ 	.byte	0x04, 0x1c
        /*004a*/ 	.short	(.L_15 - .L_14)


	//   ....[0]....
.L_14:
        /*004c*/ 	.word	0x00000190


	//----- nvinfo : EIATTR_CBANK_PARAM_SIZE
	.align		4
.L_15:
        /*0050*/ 	.byte	0x03, 0x19
        /*0052*/ 	.short	0x0018


	//----- nvinfo : EIATTR_PARAM_CBANK
	.align		4
        /*0054*/ 	.byte	0x04, 0x0a
        /*0056*/ 	.short	(.L_17 - .L_16)
	.align		4
.L_16:
        /*0058*/ 	.word	index@(.nv.constant0._Z13MatrixMulFuncPiS_S_)
        /*005c*/ 	.short	0x0380
        /*005e*/ 	.short	0x0018


	//----- nvinfo : EIATTR_SW_WAR
	.align		4
.L_17:
        /*0060*/ 	.byte	0x04, 0x36
        /*0062*/ 	.short	(.L_19 - .L_18)
.L_18:
        /*0064*/ 	.word	0x00000008
.L_19:


//--------------------- .nv.callgraph             --------------------------
	.section	.nv.callgraph,"",@"SHT_CUDA_CALLGRAPH"
	.align	4
	.sectionentsize	8
	.align		4
        /*0000*/ 	.word	0x00000000
	.align		4
        /*0004*/ 	.word	0xffffffff
	.align		4
        /*0008*/ 	.word	0x00000000
	.align		4
        /*000c*/ 	.word	0xfffffffe
	.align		4
        /*0010*/ 	.word	0x00000000
	.align		4
        /*0014*/ 	.word	0xfffffffd
	.align		4
        /*0018*/ 	.word	0x00000000
	.align		4
        /*001c*/ 	.word	0xfffffffc


//--------------------- .text._Z13MatrixMulFuncPiS_S_ --------------------------
	.section	.text._Z13MatrixMulFuncPiS_S_,"ax",@progbits
	.align	128
        .global         _Z13MatrixMulFuncPiS_S_
        .type           _Z13MatrixMulFuncPiS_S_,@function
        .size           _Z13MatrixMulFuncPiS_S_,(.L_x_1 - _Z13MatrixMulFuncPiS_S_)
        .other          _Z13MatrixMulFuncPiS_S_,@"STO_CUDA_ENTRY STV_DEFAULT"
_Z13MatrixMulFuncPiS_S_:
.text._Z13MatrixMulFuncPiS_S_:
[----:B------:R-:W-:Y:S01]  /*0000*/  LDC R1, c[0x0][0x37c] ;  /* 0x0000df00ff017b82 */ /* 0x000fe20000000800 */
[----:B------:R-:W0:Y:S07]  /*0010*/  S2R R13, SR_CTAID.X ;  /* 0x00000000000d7919 */ /* 0x000e2e0000002500 */
[----:B------:R-:W1:Y:S01]  /*0020*/  LDC.64 R2, c[0x0][0x390] ;  /* 0x0000e400ff027b82 */ /* 0x000e620000000a00 */
[----:B------:R-:W2:Y:S01]  /*0030*/  LDCU.64 UR4, c[0x0][0x358] ;  /* 0x00006b00ff0477ac */ /* 0x000ea20008000a00 */
[----:B------:R-:W0:Y:S06]  /*0040*/  S2R R0, SR_CTAID.Y ;  /* 0x0000000000007919 */ /* 0x000e2c0000002600 */
[----:B------:R-:W3:Y:S08]  /*0050*/  LDC.64 R4, c[0x0][0x380] ;  /* 0x0000e000ff047b82 */ /* 0x000ef00000000a00 */
[----:B------:R-:W4:Y:S01]  /*0060*/  LDC.64 R6, c[0x0][0x388] ;  /* 0x0000e200ff067b82 */ /* 0x000f220000000a00 */
[----:B0-----:R-:W-:-:S02]  /*0070*/  LEA R9, R0, R13, 0x1 ;  /* 0x0000000d00097211 */ /* 0x001fc400078e08ff */
[----:B------:R-:W-:-:S03]  /*0080*/  LEA R11, R0, R0, 0x1 ;  /* 0x00000000000b7211 */ /* 0x000fc600078e08ff */
[----:B-1----:R-:W-:-:S04]  /*0090*/  IMAD.WIDE.U32 R2, R9, 0x4, R2 ;  /* 0x0000000409027825 */ /* 0x002fc800078e0002 */
[----:B---3--:R-:W-:Y:S01]  /*00a0*/  IMAD.WIDE.U32 R4, R11, 0x4, R4 ;  /* 0x000000040b047825 */ /* 0x008fe200078e0004 */
[----:B--2---:R-:W-:Y:S03]  /*00b0*/  STG.E desc[UR4][R2.64], RZ ;  /* 0x000000ff02007986 */ /* 0x004fe6000c101904 */
[----:B----4-:R-:W-:Y:S01]  /*00c0*/  IMAD.WIDE.U32 R6, R13, 0x4, R6 ;  /* 0x000000040d067825 */ /* 0x010fe200078e0006 */
[----:B------:R-:W2:Y:S04]  /*00d0*/  LDG.E R0, desc[UR4][R4.64] ;  /* 0x0000000404007981 */ /* 0x000ea8000c1e1900 */
[----:B------:R-:W2:Y:S02]  /*00e0*/  LDG.E R9, desc[UR4][R6.64] ;  /* 0x0000000406097981 */ /* 0x000ea4000c1e1900 */
[----:B--2---:R-:W-:-:S05]  /*00f0*/  IMAD R9, R0, R9, RZ ;  /* 0x0000000900097224 */ /* 0x004fca00078e02ff */
[----:B------:R-:W-:Y:S04]  /*0100*/  STG.E desc[UR4][R2.64], R9 ;  /* 0x0000000902007986 */ /* 0x000fe8000c101904 */
[----:B------:R-:W2:Y:S04]  /*0110*/  LDG.E R0, desc[UR4][R4.64+0x4] ;  /* 0x0000040404007981 */ /* 0x000ea8000c1e1900 */
[----:B------:R-:W2:Y:S02]  /*0120*/  LDG.E R8, desc[UR4][R6.64+0x8] ;  /* 0x0000080406087981 */ /* 0x000ea4000c1e1900 */
[----:B--2---:R-:W-:-:S05]  /*0130*/  IMAD R11, R0, R8, R9 ;  /* 0x00000008000b7224 */ /* 0x004fca00078e0209 */
[----:B------:R-:W-:Y:S04]  /*0140*/  STG.E desc[UR4][R2.64], R11 ;  /* 0x0000000b02007986 */ /* 0x000fe8000c101904 */
[----:B------:R-:W2:Y:S04]  /*0150*/  LDG.E R0, desc[UR4][R4.64+0x8] ;  /* 0x0000080404007981 */ /* 0x000ea8000c1e1900 */
[----:B------:R-:W2:Y:S02]  /*0160*/  LDG.E R8, desc[UR4][R6.64+0x10] ;  /* 0x0000100406087981 */ /* 0x000ea4000c1e1900 */
[----:B--2---:R-:W-:-:S05]  /*0170*/  IMAD R13, R0, R8, R11 ;  /* 0x00000008000d7224 */ /* 0x004fca00078e020b */
[----:B------:R-:W-:Y:S01]  /*0180*/  STG.E desc[UR4][R2.64], R13 ;  /* 0x0000000d02007986 */ /* 0x000fe2000c101904 */
[----:B------:R-:W-:Y:S05]  /*0190*/  EXIT ;  /* 0x000000000000794d */ /* 0x000fea0003800000 */
.L_x_0:
[----:B------:R-:W-:-:S00]  /*01a0*/  BRA `(.L_x_0) ;  /* 0xfffffffc00fc7947 */ /* 0x000fc0000383ffff */
[----:B------:R-:W-:-:S00]  /*01b0*/  NOP ;  /* 0x0000000000007918 */ /* 0x000fc00000000000 */
        /* <DEDUP_REMOVED lines=12> */
.L_x_1:


//--------------------- .nv.shared.reserved.0     --------------------------
	.section	.nv.shared.reserved.0,"aw",@nobits
	.weak		__nv_reservedSMEM_offset_0_alias
	.size		__nv_reservedSMEM_offset_0_alias, 0, 64
	.other		__nv_reservedSMEM_offset_0_alias,@"STO_CUDA_RESERVED_SHARED STV_DEFAULT"
__nv_reservedSMEM_offset_0_alias:
	.zero		0
	.zero		64


//--------------------- .nv.constant0._Z13MatrixMulFuncPiS_S_ --------------------------
	.section	.nv.constant0._Z13MatrixMulFuncPiS_S_,"a",@progbits
	.sectionflags	@""
	.align	4
.nv.constant0._Z13MatrixMulFuncPiS_S_:
	.zero		920


//--------------------- SYMBOLS --------------------------

	.type		.nv.reservedSmem.offset0,@object
	.size		.nv.reservedSmem.offset0,0x4
